//
// Generated by NVIDIA NVVM Compiler
//
// Compiler Build ID: CL-36424714
// Cuda compilation tools, release 13.0, V13.0.88
// Based on NVVM 20.0.0
//

.version 9.0
.target sm_100
.address_size 64

	// .globl	_Z22create_triangle_kernelP5pointiii
.global .align 4 .b8 precalc_xorwow_matrix[102400];
.global .align 4 .b8 precalc_xorwow_offset_matrix[102400];
.global .align 4 .b8 mrg32k3aM1[2304];
.global .align 4 .b8 mrg32k3aM2[2304];
.global .align 4 .b8 mrg32k3aM1SubSeq[2016];
.global .align 4 .b8 mrg32k3aM2SubSeq[2016];
.global .align 4 .b8 mrg32k3aM1Seq[2304];
.global .align 4 .b8 mrg32k3aM2Seq[2304];
.const .align 8 .b8 __cr_lgamma_table[72];

.visible .entry _Z22create_triangle_kernelP5pointiii(
	.param .u64 .ptr .align 1 _Z22create_triangle_kernelP5pointiii_param_0,
	.param .u32 _Z22create_triangle_kernelP5pointiii_param_1,
	.param .u32 _Z22create_triangle_kernelP5pointiii_param_2,
	.param .u32 _Z22create_triangle_kernelP5pointiii_param_3
)
{
	.reg .pred 	%p<18>;
	.reg .b32 	%r<113>;
	.reg .b32 	%f<68>;
	.reg .b64 	%rd<5>;

	ld.param.u64 	%rd2, [_Z22create_triangle_kernelP5pointiii_param_0];
	ld.param.u32 	%r46, [_Z22create_triangle_kernelP5pointiii_param_1];
	ld.param.u32 	%r44, [_Z22create_triangle_kernelP5pointiii_param_2];
	ld.param.u32 	%r45, [_Z22create_triangle_kernelP5pointiii_param_3];
	mov.u32 	%r47, %ctaid.x;
	mov.u32 	%r48, %ntid.x;
	mov.u32 	%r49, %tid.x;
	mad.lo.s32 	%r1, %r47, %r48, %r49;
	setp.ge.s32 	%p1, %r1, %r46;
	@%p1 bra 	$L__BB0_9;
	add.s32 	%r50, %r45, %r1;
	xor.b32  	%r51, %r50, -1429050551;
	mul.lo.s32 	%r2, %r51, 1099087573;
	setp.gt.s32 	%p2, %r50, -1;
	selp.b32 	%r3, -644748465, -1947113066, %p2;
	setp.lt.s32 	%p3, %r44, 1;
	@%p3 bra 	$L__BB0_9;
	add.s32 	%r105, %r2, 5783321;
	xor.b32  	%r109, %r3, 88675123;
	add.s32 	%r110, %r3, 521288629;
	xor.b32  	%r111, %r2, 362436069;
	add.s32 	%r112, %r2, 123456789;
	cvta.to.global.u64 	%rd3, %rd2;
	mul.wide.s32 	%rd4, %r1, 8;
	add.s64 	%rd1, %rd3, %rd4;
	ld.global.f32 	%f66, [%rd1];
	ld.global.f32 	%f67, [%rd1+4];
	and.b32  	%r9, %r44, 3;
	setp.lt.u32 	%p4, %r44, 4;
	add.s32 	%r52, %r3, %r2;
	add.s32 	%r100, %r52, 6615241;
	@%p4 bra 	$L__BB0_5;
	add.s32 	%r94, %r52, 8064989;
	and.b32  	%r54, %r44, 2147483644;
	neg.s32 	%r93, %r54;
	mov.u32 	%r95, %r111;
	mov.u32 	%r96, %r110;
	mov.u32 	%r97, %r109;
	mov.u32 	%r99, %r112;
$L__BB0_4:
	mov.u32 	%r112, %r105;
	mov.u32 	%r100, %r94;
	shr.u32 	%r55, %r99, 2;
	xor.b32  	%r56, %r55, %r99;
	shl.b32 	%r57, %r112, 4;
	shl.b32 	%r58, %r56, 1;
	xor.b32  	%r59, %r57, %r58;
	xor.b32  	%r60, %r59, %r112;
	xor.b32  	%r111, %r60, %r56;
	add.s32 	%r61, %r100, %r111;
	add.s32 	%r62, %r61, -1087311;
	cvt.rn.f32.u32 	%f18, %r62;
	fma.rn.f32 	%f19, %f18, 0f2F800000, 0f2F000000;
	setp.lt.f32 	%p5, %f19, 0f3EAAAAAB;
	setp.lt.f32 	%p6, %f19, 0f3F2AAAAB;
	selp.f32 	%f20, 0f3F800000, 0f3F000000, %p6;
	selp.f32 	%f21, 0f00000000, %f20, %p5;
	selp.f32 	%f22, 0f00000000, 0f3F800000, %p5;
	selp.f32 	%f23, 0f00000000, %f22, %p6;
	add.f32 	%f24, %f21, %f66;
	add.f32 	%f25, %f23, %f67;
	shr.u32 	%r63, %r95, 2;
	xor.b32  	%r64, %r63, %r95;
	shl.b32 	%r65, %r111, 4;
	shl.b32 	%r66, %r64, 1;
	xor.b32  	%r67, %r65, %r66;
	xor.b32  	%r68, %r67, %r111;
	xor.b32  	%r110, %r68, %r64;
	add.s32 	%r69, %r100, %r110;
	add.s32 	%r70, %r69, -724874;
	cvt.rn.f32.u32 	%f26, %r70;
	fma.rn.f32 	%f27, %f26, 0f2F800000, 0f2F000000;
	setp.lt.f32 	%p7, %f27, 0f3EAAAAAB;
	setp.lt.f32 	%p8, %f27, 0f3F2AAAAB;
	selp.f32 	%f28, 0f3F800000, 0f3F000000, %p8;
	selp.f32 	%f29, 0f00000000, %f28, %p7;
	selp.f32 	%f30, 0f00000000, 0f3F800000, %p7;
	selp.f32 	%f31, 0f00000000, %f30, %p8;
	fma.rn.f32 	%f32, %f24, 0f3F000000, %f29;
	fma.rn.f32 	%f33, %f25, 0f3F000000, %f31;
	shr.u32 	%r71, %r96, 2;
	xor.b32  	%r72, %r71, %r96;
	shl.b32 	%r73, %r110, 4;
	shl.b32 	%r74, %r72, 1;
	xor.b32  	%r75, %r73, %r74;
	xor.b32  	%r76, %r75, %r110;
	xor.b32  	%r109, %r76, %r72;
	add.s32 	%r77, %r100, %r109;
	add.s32 	%r78, %r77, -362437;
	cvt.rn.f32.u32 	%f34, %r78;
	fma.rn.f32 	%f35, %f34, 0f2F800000, 0f2F000000;
	setp.lt.f32 	%p9, %f35, 0f3EAAAAAB;
	setp.lt.f32 	%p10, %f35, 0f3F2AAAAB;
	selp.f32 	%f36, 0f3F800000, 0f3F000000, %p10;
	selp.f32 	%f37, 0f00000000, %f36, %p9;
	selp.f32 	%f38, 0f00000000, 0f3F800000, %p9;
	selp.f32 	%f39, 0f00000000, %f38, %p10;
	fma.rn.f32 	%f40, %f32, 0f3F000000, %f37;
	fma.rn.f32 	%f41, %f33, 0f3F000000, %f39;
	shr.u32 	%r79, %r97, 2;
	xor.b32  	%r80, %r79, %r97;
	shl.b32 	%r81, %r109, 4;
	shl.b32 	%r82, %r80, 1;
	xor.b32  	%r83, %r81, %r82;
	xor.b32  	%r84, %r83, %r109;
	xor.b32  	%r105, %r84, %r80;
	add.s32 	%r85, %r100, %r105;
	cvt.rn.f32.u32 	%f42, %r85;
	fma.rn.f32 	%f43, %f42, 0f2F800000, 0f2F000000;
	setp.lt.f32 	%p11, %f43, 0f3EAAAAAB;
	setp.lt.f32 	%p12, %f43, 0f3F2AAAAB;
	selp.f32 	%f44, 0f3F800000, 0f3F000000, %p12;
	selp.f32 	%f45, 0f00000000, %f44, %p11;
	selp.f32 	%f46, 0f00000000, 0f3F800000, %p11;
	selp.f32 	%f47, 0f00000000, %f46, %p12;
	fma.rn.f32 	%f48, %f40, 0f3F000000, %f45;
	mul.f32 	%f66, %f48, 0f3F000000;
	fma.rn.f32 	%f49, %f41, 0f3F000000, %f47;
	mul.f32 	%f67, %f49, 0f3F000000;
	add.s32 	%r94, %r100, 1449748;
	add.s32 	%r93, %r93, 4;
	setp.ne.s32 	%p13, %r93, 0;
	mov.u32 	%r95, %r111;
	mov.u32 	%r96, %r110;
	mov.u32 	%r97, %r109;
	mov.u32 	%r99, %r112;
	@%p13 bra 	$L__BB0_4;
$L__BB0_5:
	setp.eq.s32 	%p14, %r9, 0;
	@%p14 bra 	$L__BB0_8;
	add.s32 	%r107, %r100, 362437;
	neg.s32 	%r106, %r9;
$L__BB0_7:
	.pragma "nounroll";
	mov.u32 	%r37, %r111;
	mov.u32 	%r111, %r110;
	mov.u32 	%r110, %r109;
	mov.u32 	%r109, %r105;
	shr.u32 	%r86, %r112, 2;
	xor.b32  	%r87, %r86, %r112;
	shl.b32 	%r88, %r109, 4;
	shl.b32 	%r89, %r87, 1;
	xor.b32  	%r90, %r88, %r89;
	xor.b32  	%r91, %r90, %r109;
	xor.b32  	%r105, %r91, %r87;
	add.s32 	%r92, %r107, %r105;
	cvt.rn.f32.u32 	%f50, %r92;
	fma.rn.f32 	%f51, %f50, 0f2F800000, 0f2F000000;
	setp.lt.f32 	%p15, %f51, 0f3EAAAAAB;
	setp.lt.f32 	%p16, %f51, 0f3F2AAAAB;
	selp.f32 	%f52, 0f3F800000, 0f3F000000, %p16;
	selp.f32 	%f53, 0f00000000, %f52, %p15;
	selp.f32 	%f54, 0f00000000, 0f3F800000, %p15;
	selp.f32 	%f55, 0f00000000, %f54, %p16;
	add.f32 	%f56, %f53, %f66;
	mul.f32 	%f66, %f56, 0f3F000000;
	add.f32 	%f57, %f55, %f67;
	mul.f32 	%f67, %f57, 0f3F000000;
	add.s32 	%r107, %r107, 362437;
	add.s32 	%r106, %r106, 1;
	setp.ne.s32 	%p17, %r106, 0;
	mov.u32 	%r112, %r37;
	@%p17 bra 	$L__BB0_7;
$L__BB0_8:
	st.global.f32 	[%rd1], %f66;
	st.global.f32 	[%rd1+4], %f67;
$L__BB0_9:
	ret;

}


// ===== COMPILED SASS (sm_100) =====

	.target	sm_100

	.elftype	@"ET_EXEC"


//--------------------- .note.nv.tkinfo           --------------------------
	.section	.note.nv.tkinfo,"",@"SHT_NOTE"
	.sectionflags	@"SHF_NOTE_NV_TKINFO"
	.tkinfo
        /*0018*/ 	.word	0x00000002
        /*0030*/ 	.string	""
        /*0030*/ 	.string	"ptxas"
        /*0030*/ 	.string	"Cuda compilation tools, release 13.0, V13.0.88"
        /*0030*/ 	.string	"Build cuda_13.0.r13.0/compiler.36424714_0"
        /*0030*/ 	.string	"-arch sm_100 -m 64 "



//--------------------- .note.nv.cuinfo           --------------------------
	.section	.note.nv.cuinfo,"",@"SHT_NOTE"
	.sectionflags	@"SHF_NOTE_NV_CUINFO"
        /*0018*/ 	.short	0x0002
        /*001a*/ 	.short	0x0064
        /*001c*/ 	.short	0x0082
	.zero		2


//--------------------- .nv.info                  --------------------------
	.section	.nv.info,"",@"SHT_CUDA_INFO"
	.align	4


	//----- nvinfo : EIATTR_REGCOUNT
	.align		4
        /*0000*/ 	.byte	0x04, 0x2f
        /*0002*/ 	.short	(.L_10 - .L_9)
	.align		4
.L_9:
        /*0004*/ 	.word	index@(_Z22create_triangle_kernelP5pointiii)
        /*0008*/ 	.word	0x00000019


	//----- nvinfo : EIATTR_FRAME_SIZE
	.align		4
.L_10:
        /*000c*/ 	.byte	0x04, 0x11
        /*000e*/ 	.short	(.L_12 - .L_11)
	.align		4
.L_11:
        /*0010*/ 	.word	index@(_Z22create_triangle_kernelP5pointiii)
        /*0014*/ 	.word	0x00000000


	//----- nvinfo : EIATTR_MIN_STACK_SIZE
	.align		4
.L_12:
        /*0018*/ 	.byte	0x04, 0x12
        /*001a*/ 	.short	(.L_14 - .L_13)
	.align		4
.L_13:
        /*001c*/ 	.word	index@(_Z22create_triangle_kernelP5pointiii)
        /*0020*/ 	.word	0x00000000
.L_14:


//--------------------- .nv.compat                --------------------------
	.section	.nv.compat,"",@"SHT_CUDA_COMPAT_INFO"
	.align	4
        /*0000*/ 	.byte	0x02, 0x09, 0x00, 0x00, 0x02, 0x02, 0x01, 0x00, 0x02, 0x05, 0x05, 0x00, 0x03, 0x07, 0x01, 0x01
        /*0010*/ 	.byte	0x02, 0x03, 0x00, 0x00, 0x02, 0x06, 0x01, 0x00, 0x04, 0x0b, 0x08, 0x00, 0x01, 0x00, 0x00, 0x00
        /*0020*/ 	.byte	0x00, 0x00, 0x00, 0x00


//--------------------- .nv.info._Z22create_triangle_kernelP5pointiii --------------------------
	.section	.nv.info._Z22create_triangle_kernelP5pointiii,"",@"SHT_CUDA_INFO"
	.sectionflags	@""
	.align	4


	//----- nvinfo : EIATTR_CUDA_API_VERSION
	.align		4
        /*0000*/ 	.byte	0x04, 0x37
        /*0002*/ 	.short	(.L_16 - .L_15)
.L_15:
        /*0004*/ 	.word	0x00000082


	//----- nvinfo : EIATTR_KPARAM_INFO
	.align		4
.L_16:
        /*0008*/ 	.byte	0x04, 0x17
        /*000a*/ 	.short	(.L_18 - .L_17)
.L_17:
        /*000c*/ 	.word	0x00000000
        /*0010*/ 	.short	0x0003
        /*0012*/ 	.short	0x0010
        /*0014*/ 	.byte	0x00, 0xf0, 0x11, 0x00


	//----- nvinfo : EIATTR_KPARAM_INFO
	.align		4
.L_18:
        /*0018*/ 	.byte	0x04, 0x17
        /*001a*/ 	.short	(.L_20 - .L_19)
.L_19:
        /*001c*/ 	.word	0x00000000
        /*0020*/ 	.short	0x0002
        /*0022*/ 	.short	0x000c
        /*0024*/ 	.byte	0x00, 0xf0, 0x11, 0x00


	//----- nvinfo : EIATTR_KPARAM_INFO
	.align		4
.L_20:
        /*0028*/ 	.byte	0x04, 0x17
        /*002a*/ 	.short	(.L_22 - .L_21)
.L_21:
        /*002c*/ 	.word	0x00000000
        /*0030*/ 	.short	0x0001
        /*0032*/ 	.short	0x0008
        /*0034*/ 	.byte	0x00, 0xf0, 0x11, 0x00


	//----- nvinfo : EIATTR_KPARAM_INFO
	.align		4
.L_22:
        /*0038*/ 	.byte	0x04, 0x17
        /*003a*/ 	.short	(.L_24 - .L_23)
.L_23:
        /*003c*/ 	.word	0x00000000
        /*0040*/ 	.short	0x0000
        /*0042*/ 	.short	0x0000
        /*0044*/ 	.byte	0x00, 0xf5, 0x21, 0x00


	//----- nvinfo : EIATTR_SPARSE_MMA_MASK
	.align		4
.L_24:
        /*0048*/ 	.byte	0x03, 0x50
        /*004a*/ 	.short	0x0000


	//----- nvinfo : EIATTR_MAXREG_COUNT
	.align		4
        /*004c*/ 	.byte	0x03, 0x1b
        /*004e*/ 	.short	0x00ff


	//----- nvinfo : EIATTR_MERCURY_ISA_VERSION
	.align		4
        /*0050*/ 	.byte	0x03, 0x5f
        /*0052*/ 	.short	0x0101


	//----- nvinfo : EIATTR_VRC_CTA_INIT_COUNT
	.align		4
        /*0054*/ 	.byte	0x02, 0x4a
	.zero		1
	.zero		1


	//----- nvinfo : EIATTR_EXIT_INSTR_OFFSETS
	.align		4
        /*0058*/ 	.byte	0x04, 0x1c
        /*005a*/ 	.short	(.L_26 - .L_25)


	//   ....[0]....
.L_25:
        /*005c*/ 	.word	0x00000070


	//   ....[1]....
        /*0060*/ 	.word	0x000000c0


	//   ....[2]....
        /*0064*/ 	.word	0x00000970


	//----- nvinfo : EIATTR_CBANK_PARAM_SIZE
	.align		4
.L_26:
        /*0068*/ 	.byte	0x03, 0x19
        /*006a*/ 	.short	0x0014


	//----- nvinfo : EIATTR_PARAM_CBANK
	.align		4
        /*006c*/ 	.byte	0x04, 0x0a
        /*006e*/ 	.short	(.L_28 - .L_27)
	.align		4
.L_27:
        /*0070*/ 	.word	index@(.nv.constant0._Z22create_triangle_kernelP5pointiii)
        /*0074*/ 	.short	0x0380
        /*0076*/ 	.short	0x0014


	//----- nvinfo : EIATTR_SW_WAR
	.align		4
.L_28:
        /*0078*/ 	.byte	0x04, 0x36
        /*007a*/ 	.short	(.L_30 - .L_29)
.L_29:
        /*007c*/ 	.word	0x00000008
.L_30:


//--------------------- .nv.callgraph             --------------------------
	.section	.nv.callgraph,"",@"SHT_CUDA_CALLGRAPH"
	.align	4
	.sectionentsize	8
	.align		4
        /*0000*/ 	.word	0x00000000
	.align		4
        /*0004*/ 	.word	0xffffffff
	.align		4
        /*0008*/ 	.word	0x00000000
	.align		4
        /*000c*/ 	.word	0xfffffffe
	.align		4
        /*0010*/ 	.word	0x00000000
	.align		4
        /*0014*/ 	.word	0xfffffffd
	.align		4
        /*0018*/ 	.word	0x00000000
	.align		4
        /*001c*/ 	.word	0xfffffffc


//--------------------- .nv.constant4             --------------------------
	.section	.nv.constant4,"a",@progbits
	.align	8
	.align		8
.nv.constant4:
        /*0000*/ 	.dword	precalc_xorwow_matrix
	.align		8
        /*0008*/ 	.dword	precalc_xorwow_offset_matrix
	.align		8
        /*0010*/ 	.dword	mrg32k3aM1
	.align		8
        /*0018*/ 	.dword	mrg32k3aM2
	.align		8
        /*0020*/ 	.dword	mrg32k3aM1SubSeq
	.align		8
        /*0028*/ 	.dword	mrg32k3aM2SubSeq
	.align		8
        /*0030*/ 	.dword	mrg32k3aM1Seq
	.align		8
        /*0038*/ 	.dword	mrg32k3aM2Seq


//--------------------- .nv.constant3             --------------------------
	.section	.nv.constant3,"a",@progbits
	.align	8
.nv.constant3:
	.type		__cr_lgamma_table,@object
	.size		__cr_lgamma_table,(.L_8 - __cr_lgamma_table)
__cr_lgamma_table:
        /*0000*/ 	.byte	0x00, 0x00, 0x00, 0x00, 0x00, 0x00, 0x00, 0x00, 0x00, 0x00, 0x00, 0x00, 0x00, 0x00, 0x00, 0x00
        /*0010*/ 	.byte	0xef, 0x39, 0xfa, 0xfe, 0x42, 0x2e, 0xe6, 0x3f, 0x02, 0x20, 0x2a, 0xfa, 0x0b, 0xab, 0xfc, 0x3f
        /*0020*/ 	.byte	0xf9, 0x2c, 0x92, 0x7c, 0xa7, 0x6c, 0x09, 0x40, 0xc9, 0x79, 0x44, 0x3c, 0x64, 0x26, 0x13, 0x40
        /*0030*/ 	.byte	0xca, 0x01, 0xcf, 0x3a, 0x27, 0x51, 0x1a, 0x40, 0x30, 0xcc, 0x2d, 0xf3, 0xe1, 0x0c, 0x21, 0x40
        /*0040*/ 	.byte	0x0d, 0xb7, 0xfc, 0x82, 0x8e, 0x35, 0x25, 0x40
.L_8:


//--------------------- .text._Z22create_triangle_kernelP5pointiii --------------------------
	.section	.text._Z22create_triangle_kernelP5pointiii,"ax",@progbits
	.align	128
        .global         _Z22create_triangle_kernelP5pointiii
        .type           _Z22create_triangle_kernelP5pointiii,@function
        .size           _Z22create_triangle_kernelP5pointiii,(.L_x_5 - _Z22create_triangle_kernelP5pointiii)
        .other          _Z22create_triangle_kernelP5pointiii,@"STO_CUDA_ENTRY STV_DEFAULT"
_Z22create_triangle_kernelP5pointiii:
.text._Z22create_triangle_kernelP5pointiii:
[----:B------:R-:W-:Y:S01]  /*0000*/  LDC R1, c[0x0][0x37c] ;  /* 0x0000df00ff017b82 */ /* 0x000fe20000000800 */
[----:B------:R-:W0:Y:S07]  /*0010*/  S2R R0, SR_TID.X ;  /* 0x0000000000007919 */ /* 0x000e2e0000002100 */
[----:B------:R-:W0:Y:S01]  /*0020*/  S2UR UR4, SR_CTAID.X ;  /* 0x00000000000479c3 */ /* 0x000e220000002500 */
[----:B------:R-:W1:Y:S07]  /*0030*/  LDCU UR5, c[0x0][0x388] ;  /* 0x00007100ff0577ac */ /* 0x000e6e0008000800 */
[----:B------:R-:W0:Y:S02]  /*0040*/  LDC R5, c[0x0][0x360] ;  /* 0x0000d800ff057b82 */ /* 0x000e240000000800 */
[----:B0-----:R-:W-:-:S05]  /*0050*/  IMAD R5, R5, UR4, R0 ;  /* 0x0000000405057c24 */ /* 0x001fca000f8e0200 */
[----:B-1----:R-:W-:-:S13]  /*0060*/  ISETP.GE.AND P0, PT, R5, UR5, PT ;  /* 0x0000000505007c0c */ /* 0x002fda000bf06270 */
[----:B------:R-:W-:Y:S05]  /*0070*/  @P0 EXIT ;  /* 0x000000000000094d */ /* 0x000fea0003800000 */
[----:B------:R-:W0:Y:S01]  /*0080*/  LDC R13, c[0x0][0x38c] ;  /* 0x0000e300ff0d7b82 */ /* 0x000e220000000800 */
[----:B------:R-:W1:Y:S02]  /*0090*/  LDCU UR4, c[0x0][0x390] ;  /* 0x00007200ff0477ac */ /* 0x000e640008000800 */
[----:B-1----:R-:W-:Y:S01]  /*00a0*/  VIADD R0, R5, UR4 ;  /* 0x0000000405007c36 */ /* 0x002fe20008000000 */
[----:B0-----:R-:W-:-:S13]  /*00b0*/  ISETP.GE.AND P0, PT, R13, 0x1, PT ;  /* 0x000000010d00780c */ /* 0x001fda0003f06270 */
[----:B------:R-:W-:Y:S05]  /*00c0*/  @!P0 EXIT ;  /* 0x000000000000894d */ /* 0x000fea0003800000 */
[----:B------:R-:W0:Y:S01]  /*00d0*/  LDC.64 R2, c[0x0][0x380] ;  /* 0x0000e000ff027b82 */ /* 0x000e220000000a00 */
[----:B------:R-:W1:Y:S01]  /*00e0*/  LDCU.64 UR4, c[0x0][0x358] ;  /* 0x00006b00ff0477ac */ /* 0x000e620008000a00 */
[----:B------:R-:W-:Y:S01]  /*00f0*/  IMAD.MOV.U32 R9, RZ, RZ, -0x266e14b1 ;  /* 0xd991eb4fff097424 */ /* 0x000fe200078e00ff */
[----:B------:R-:W-:-:S04]  /*0100*/  ISETP.GT.AND P0, PT, R0, -0x1, PT ;  /* 0xffffffff0000780c */ /* 0x000fc80003f04270 */
[----:B------:R-:W-:Y:S02]  /*0110*/  SEL R9, R9, 0x8bf16996, P0 ;  /* 0x8bf1699609097807 */ /* 0x000fe40000000000 */
[----:B------:R-:W-:Y:S02]  /*0120*/  ISETP.GE.U32.AND P0, PT, R13, 0x4, PT ;  /* 0x000000040d00780c */ /* 0x000fe40003f06070 */
[----:B------:R-:W-:Y:S01]  /*0130*/  LOP3.LUT R0, R0, 0xaad26b49, RZ, 0x3c, !PT ;  /* 0xaad26b4900007812 */ /* 0x000fe200078e3cff */
[C---:B------:R-:W-:Y:S01]  /*0140*/  VIADD R10, R9.reuse, 0x1f123bb5 ;  /* 0x1f123bb5090a7836 */ /* 0x040fe20000000000 */
[----:B------:R-:W-:-:S03]  /*0150*/  LOP3.LUT R8, R9, 0x5491333, RZ, 0x3c, !PT ;  /* 0x0549133309087812 */ /* 0x000fc600078e3cff */
[----:B------:R-:W-:-:S04]  /*0160*/  IMAD R6, R0, 0x4182bed5, RZ ;  /* 0x4182bed500067824 */ /* 0x000fc800078e02ff */
[C---:B------:R-:W-:Y:S02]  /*0170*/  IMAD.IADD R9, R6.reuse, 0x1, R9 ;  /* 0x0000000106097824 */ /* 0x040fe400078e0209 */
[----:B0-----:R-:W-:Y:S01]  /*0180*/  IMAD.WIDE R2, R5, 0x8, R2 ;  /* 0x0000000805027825 */ /* 0x001fe200078e0202 */
[----:B------:R-:W-:-:S04]  /*0190*/  LOP3.LUT R12, R6, 0x159a55e5, RZ, 0x3c, !PT ;  /* 0x159a55e5060c7812 */ /* 0x000fc800078e3cff */
[----:B-1----:R0:W5:Y:S01]  /*01a0*/  LDG.E R7, desc[UR4][R2.64] ;  /* 0x0000000402077981 */ /* 0x002162000c1e1900 */
[----:B------:R-:W-:-:S03]  /*01b0*/  VIADD R4, R6, 0x583f19 ;  /* 0x00583f1906047836 */ /* 0x000fc60000000000 */
[----:B------:R0:W5:Y:S01]  /*01c0*/  LDG.E R5, desc[UR4][R2.64+0x4] ;  /* 0x0000040402057981 */ /* 0x000162000c1e1900 */
[----:B------:R-:W-:Y:S01]  /*01d0*/  VIADD R11, R6, 0x75bcd15 ;  /* 0x075bcd15060b7836 */ /* 0x000fe20000000000 */
[----:B------:R-:W-:Y:S01]  /*01e0*/  LOP3.LUT R0, R13, 0x3, RZ, 0xc0, !PT ;  /* 0x000000030d007812 */ /* 0x000fe200078ec0ff */
[----:B------:R-:W-:Y:S01]  /*01f0*/  VIADD R6, R9, 0x64f0c9 ;  /* 0x0064f0c909067836 */ /* 0x000fe20000000000 */
[----:B------:R-:W-:Y:S06]  /*0200*/  @!P0 BRA `(.L_x_0) ;  /* 0x0000000400488947 */ /* 0x000fec0003800000 */
[----:B------:R-:W-:Y:S01]  /*0210*/  LOP3.LUT R6, R13, 0x7ffffffc, RZ, 0xc0, !PT ;  /* 0x7ffffffc0d067812 */ /* 0x000fe200078ec0ff */
[----:B------:R-:W-:-:S04]  /*0220*/  VIADD R9, R9, 0x7b0fdd ;  /* 0x007b0fdd09097836 */ /* 0x000fc80000000000 */
[----:B------:R-:W-:-:S07]  /*0230*/  IMAD.MOV R6, RZ, RZ, -R6 ;  /* 0x000000ffff067224 */ /* 0x000fce00078e0a06 */
.L_x_1:
[----:B------:R-:W-:Y:S01]  /*0240*/  SHF.R.U32.HI R14, RZ, 0x2, R11 ;  /* 0x00000002ff0e7819 */ /* 0x000fe2000001160b */
[----:B------:R-:W-:Y:S01]  /*0250*/  VIADD R6, R6, 0x4 ;  /* 0x0000000406067836 */ /* 0x000fe20000000000 */
[----:B------:R-:W-:Y:S02]  /*0260*/  SHF.R.U32.HI R15, RZ, 0x2, R12 ;  /* 0x00000002ff0f7819 */ /* 0x000fe4000001160c */
[----:B------:R-:W-:Y:S01]  /*0270*/  LOP3.LUT R14, R14, R11, RZ, 0x3c, !PT ;  /* 0x0000000b0e0e7212 */ /* 0x000fe200078e3cff */
[----:B------:R-:W-:Y:S01]  /*0280*/  IMAD.SHL.U32 R11, R4, 0x10, RZ ;  /* 0x00000010040b7824 */ /* 0x000fe200078e00ff */
[----:B------:R-:W-:Y:S02]  /*0290*/  LOP3.LUT R15, R15, R12, RZ, 0x3c, !PT ;  /* 0x0000000c0f0f7212 */ /* 0x000fe400078e3cff */
[----:B------:R-:W-:Y:S01]  /*02a0*/  SHF.R.U32.HI R17, RZ, 0x2, R10 ;  /* 0x00000002ff117819 */ /* 0x000fe2000001160a */
[----:B------:R-:W-:-:S03]  /*02b0*/  IMAD.SHL.U32 R13, R14, 0x2, RZ ;  /* 0x000000020e0d7824 */ /* 0x000fc600078e00ff */
[----:B------:R-:W-:Y:S02]  /*02c0*/  LOP3.LUT R17, R17, R10, RZ, 0x3c, !PT ;  /* 0x0000000a11117212 */ /* 0x000fe400078e3cff */
[----:B------:R-:W-:Y:S01]  /*02d0*/  LOP3.LUT R11, R4, R11, R13, 0x96, !PT ;  /* 0x0000000b040b7212 */ /* 0x000fe200078e960d */
[----:B------:R-:W-:-:S03]  /*02e0*/  IMAD.SHL.U32 R13, R15, 0x2, RZ ;  /* 0x000000020f0d7824 */ /* 0x000fc600078e00ff */
[----:B------:R-:W-:-:S05]  /*02f0*/  LOP3.LUT R12, R11, R14, RZ, 0x3c, !PT ;  /* 0x0000000e0b0c7212 */ /* 0x000fca00078e3cff */
[----:B------:R-:W-:-:S05]  /*0300*/  IMAD.SHL.U32 R11, R12, 0x10, RZ ;  /* 0x000000100c0b7824 */ /* 0x000fca00078e00ff */
[----:B------:R-:W-:Y:S01]  /*0310*/  LOP3.LUT R14, R12, R11, R13, 0x96, !PT ;  /* 0x0000000b0c0e7212 */ /* 0x000fe200078e960d */
[----:B------:R-:W-:-:S03]  /*0320*/  IMAD.SHL.U32 R13, R17, 0x2, RZ ;  /* 0x00000002110d7824 */ /* 0x000fc600078e00ff */
[----:B------:R-:W-:Y:S02]  /*0330*/  LOP3.LUT R10, R14, R15, RZ, 0x3c, !PT ;  /* 0x0000000f0e0a7212 */ /* 0x000fe400078e3cff */
[----:B------:R-:W-:-:S03]  /*0340*/  SHF.R.U32.HI R15, RZ, 0x2, R8 ;  /* 0x00000002ff0f7819 */ /* 0x000fc60000011608 */
[C---:B------:R-:W-:Y:S01]  /*0350*/  IMAD.SHL.U32 R11, R10.reuse, 0x10, RZ ;  /* 0x000000100a0b7824 */ /* 0x040fe200078e00ff */
[----:B------:R-:W-:Y:S02]  /*0360*/  LOP3.LUT R18, R15, R8, RZ, 0x3c, !PT ;  /* 0x000000080f127212 */ /* 0x000fe400078e3cff */
[C---:B------:R-:W-:Y:S02]  /*0370*/  IADD3 R15, PT, PT, R9.reuse, -0xb0f8a, R10 ;  /* 0xfff4f076090f7810 */ /* 0x040fe40007ffe00a */
[----:B------:R-:W-:Y:S01]  /*0380*/  LOP3.LUT R14, R10, R11, R13, 0x96, !PT ;  /* 0x0000000b0a0e7212 */ /* 0x000fe200078e960d */
[----:B------:R-:W-:Y:S01]  /*0390*/  IMAD.SHL.U32 R16, R18, 0x2, RZ ;  /* 0x0000000212107824 */ /* 0x000fe200078e00ff */
[----:B------:R-:W-:Y:S01]  /*03a0*/  IADD3 R11, PT, PT, R9, -0x10974f, R12 ;  /* 0xffef68b1090b7810 */ /* 0x000fe20007ffe00c */
[----:B------:R-:W-:Y:S01]  /*03b0*/  IMAD.MOV.U32 R13, RZ, RZ, 0x2f800000 ;  /* 0x2f800000ff0d7424 */ /* 0x000fe200078e00ff */
[----:B------:R-:W-:Y:S02]  /*03c0*/  LOP3.LUT R8, R14, R17, RZ, 0x3c, !PT ;  /* 0x000000110e087212 */ /* 0x000fe400078e3cff */
[----:B------:R-:W-:-:S02]  /*03d0*/  I2FP.F32.U32 R14, R11 ;  /* 0x0000000b000e7245 */ /* 0x000fc40000201000 */
[----:B------:R-:W-:Y:S01]  /*03e0*/  IADD3 R19, PT, PT, R9, -0x587c5, R8 ;  /* 0xfffa783b09137810 */ /* 0x000fe20007ffe008 */
[----:B------:R-:W-:Y:S02]  /*03f0*/  IMAD.SHL.U32 R11, R8, 0x10, RZ ;  /* 0x00000010080b7824 */ /* 0x000fe400078e00ff */
[----:B------:R-:W-:Y:S01]  /*0400*/  FFMA R14, R14, R13, 1.1641532182693481445e-10 ;  /* 0x2f0000000e0e7423 */ /* 0x000fe2000000000d */
[----:B------:R-:W-:Y:S02]  /*0410*/  I2FP.F32.U32 R20, R19 ;  /* 0x0000001300147245 */ /* 0x000fe40000201000 */
[----:B------:R-:W-:Y:S01]  /*0420*/  LOP3.LUT R17, R8, R11, R16, 0x96, !PT ;  /* 0x0000000b08117212 */ /* 0x000fe200078e9610 */
[----:B------:R-:W-:Y:S01]  /*0430*/  IMAD.MOV.U32 R11, RZ, RZ, R4 ;  /* 0x000000ffff0b7224 */ /* 0x000fe200078e0004 */
[----:B------:R-:W-:Y:S01]  /*0440*/  I2FP.F32.U32 R4, R15 ;  /* 0x0000000f00047245 */ /* 0x000fe20000201000 */
[----:B------:R-:W-:Y:S01]  /*0450*/  FFMA R20, R20, R13, 1.1641532182693481445e-10 ;  /* 0x2f00000014147423 */ /* 0x000fe2000000000d */
[----:B------:R-:W-:-:S02]  /*0460*/  FSETP.GEU.AND P1, PT, R14, 0.6666666865348815918, PT ;  /* 0x3f2aaaab0e00780b */ /* 0x000fc40003f2e000 */
[----:B------:R-:W-:Y:S01]  /*0470*/  FSET.BF.GEU.AND R16, R14, 0.3333333432674407959, PT ;  /* 0x3eaaaaab0e10780a */ /* 0x000fe2000380e000 */
[----:B------:R-:W-:Y:S01]  /*0480*/  FFMA R15, R4, R13, 1.1641532182693481445e-10 ;  /* 0x2f000000040f7423 */ /* 0x000fe2000000000d */
[----:B------:R-:W-:Y:S02]  /*0490*/  LOP3.LUT R4, R17, R18, RZ, 0x3c, !PT ;  /* 0x0000001211047212 */ /* 0x000fe400078e3cff */
[----:B------:R-:W-:Y:S01]  /*04a0*/  FSETP.GEU.AND P0, PT, R14, 0.3333333432674407959, PT ;  /* 0x3eaaaaab0e00780b */ /* 0x000fe20003f0e000 */
[----:B------:R-:W-:Y:S01]  /*04b0*/  IMAD.MOV.U32 R14, RZ, RZ, 0x3f800000 ;  /* 0x3f800000ff0e7424 */ /* 0x000fe200078e00ff */
[----:B------:R-:W-:Y:S01]  /*04c0*/  FSEL R18, R16, RZ, P1 ;  /* 0x000000ff10127208 */ /* 0x000fe20000800000 */
[----:B------:R-:W-:Y:S01]  /*04d0*/  IMAD.IADD R19, R4, 0x1, R9 ;  /* 0x0000000104137824 */ /* 0x000fe200078e0209 */
[----:B------:R-:W-:Y:S02]  /*04e0*/  FSETP.GEU.AND P2, PT, R15, 0.6666666865348815918, PT ;  /* 0x3f2aaaab0f00780b */ /* 0x000fe40003f4e000 */
[----:B------:R-:W-:Y:S01]  /*04f0*/  FSEL R16, R14, 0.5, !P1 ;  /* 0x3f0000000e107808 */ /* 0x000fe20004800000 */
[----:B-----5:R-:W-:Y:S01]  /*0500*/  FADD R18, R18, R5 ;  /* 0x0000000512127221 */ /* 0x020fe20000000000 */
[----:B------:R-:W-:-:S02]  /*0510*/  I2FP.F32.U32 R22, R19 ;  /* 0x0000001300167245 */ /* 0x000fc40000201000 */
[C---:B------:R-:W-:Y:S02]  /*0520*/  FSETP.GEU.AND P1, PT, R15.reuse, 0.3333333432674407959, PT ;  /* 0x3eaaaaab0f00780b */ /* 0x040fe40003f2e000 */
[----:B------:R-:W-:Y:S01]  /*0530*/  FSEL R5, R14, 0.5, !P2 ;  /* 0x3f0000000e057808 */ /* 0x000fe20005000000 */
[----:B------:R-:W-:Y:S01]  /*0540*/  FFMA R22, R22, R13, 1.1641532182693481445e-10 ;  /* 0x2f00000016167423 */ /* 0x000fe2000000000d */
[----:B------:R-:W-:Y:S02]  /*0550*/  FSET.BF.GEU.AND R17, R15, 0.3333333432674407959, PT ;  /* 0x3eaaaaab0f11780a */ /* 0x000fe4000380e000 */
[----:B------:R-:W-:Y:S02]  /*0560*/  FSEL R16, R16, RZ, P0 ;  /* 0x000000ff10107208 */ /* 0x000fe40000000000 */
[C---:B------:R-:W-:Y:S02]  /*0570*/  FSETP.GEU.AND P0, PT, R20.reuse, 0.6666666865348815918, PT ;  /* 0x3f2aaaab1400780b */ /* 0x040fe40003f0e000 */
[----:B------:R-:W-:Y:S01]  /*0580*/  FSET.BF.GEU.AND R13, R20, 0.3333333432674407959, PT ;  /* 0x3eaaaaab140d780a */ /* 0x000fe2000380e000 */
[----:B------:R-:W-:Y:S01]  /*0590*/  FADD R16, R16, R7 ;  /* 0x0000000710107221 */ /* 0x000fe20000000000 */
[----:B------:R-:W-:-:S02]  /*05a0*/  FSEL R5, R5, RZ, P1 ;  /* 0x000000ff05057208 */ /* 0x000fc40000800000 */
[----:B------:R-:W-:Y:S02]  /*05b0*/  FSETP.GEU.AND P1, PT, R22, 0.6666666865348815918, PT ;  /* 0x3f2aaaab1600780b */ /* 0x000fe40003f2e000 */
[----:B------:R-:W-:Y:S01]  /*05c0*/  FSEL R17, R17, RZ, P2 ;  /* 0x000000ff11117208 */ /* 0x000fe20001000000 */
[----:B------:R-:W-:Y:S01]  /*05d0*/  FFMA R5, R16, 0.5, R5 ;  /* 0x3f00000010057823 */ /* 0x000fe20000000005 */
[----:B------:R-:W-:Y:S02]  /*05e0*/  FSETP.GEU.AND P2, PT, R20, 0.3333333432674407959, PT ;  /* 0x3eaaaaab1400780b */ /* 0x000fe40003f4e000 */
[----:B------:R-:W-:Y:S01]  /*05f0*/  FSEL R7, R14, 0.5, !P0 ;  /* 0x3f0000000e077808 */ /* 0x000fe20004000000 */
[----:B------:R-:W-:Y:S01]  /*0600*/  FFMA R17, R18, 0.5, R17 ;  /* 0x3f00000012117823 */ /* 0x000fe20000000011 */
[----:B------:R-:W-:Y:S01]  /*0610*/  FSEL R20, R13, RZ, P0 ;  /* 0x000000ff0d147208 */ /* 0x000fe20000000000 */
[----:B------:R-:W-:Y:S01]  /*0620*/  IMAD.MOV.U32 R13, RZ, RZ, R9 ;  /* 0x000000ffff0d7224 */ /* 0x000fe200078e0009 */
[----:B------:R-:W-:Y:S01]  /*0630*/  FSETP.GEU.AND P0, PT, R22, 0.3333333432674407959, PT ;  /* 0x3eaaaaab1600780b */ /* 0x000fe20003f0e000 */
[----:B------:R-:W-:Y:S01]  /*0640*/  VIADD R9, R9, 0x161f14 ;  /* 0x00161f1409097836 */ /* 0x000fe20000000000 */
[----:B------:R-:W-:Y:S01]  /*0650*/  FSEL R14, R14, 0.5, !P1 ;  /* 0x3f0000000e0e7808 */ /* 0x000fe20004800000 */
[----:B------:R-:W-:Y:S01]  /*0660*/  FFMA R17, R17, 0.5, R20 ;  /* 0x3f00000011117823 */ /* 0x000fe20000000014 */
[----:B------:R-:W-:-:S02]  /*0670*/  FSEL R18, R7, RZ, P2 ;  /* 0x000000ff07127208 */ /* 0x000fc40001000000 */
[----:B------:R-:W-:Y:S02]  /*0680*/  FSEL R14, R14, RZ, P0 ;  /* 0x000000ff0e0e7208 */ /* 0x000fe40000000000 */
[----:B------:R-:W-:Y:S01]  /*0690*/  ISETP.NE.AND P0, PT, R6, RZ, PT ;  /* 0x000000ff0600720c */ /* 0x000fe20003f05270 */
[----:B------:R-:W-:Y:S01]  /*06a0*/  FFMA R5, R5, 0.5, R18 ;  /* 0x3f00000005057823 */ /* 0x000fe20000000012 */
[----:B------:R-:W-:-:S03]  /*06b0*/  FSET.BF.GEU.AND R22, R22, 0.3333333432674407959, PT ;  /* 0x3eaaaaab1616780a */ /* 0x000fc6000380e000 */
[----:B------:R-:W-:Y:S01]  /*06c0*/  FFMA R14, R5, 0.5, R14 ;  /* 0x3f000000050e7823 */ /* 0x000fe2000000000e */
[----:B------:R-:W-:-:S03]  /*06d0*/  FSEL R22, R22, RZ, P1 ;  /* 0x000000ff16167208 */ /* 0x000fc60000800000 */
[----:B------:R-:W-:Y:S02]  /*06e0*/  FMUL R7, R14, 0.5 ;  /* 0x3f0000000e077820 */ /* 0x000fe40000400000 */
[----:B------:R-:W-:-:S04]  /*06f0*/  FFMA R17, R17, 0.5, R22 ;  /* 0x3f00000011117823 */ /* 0x000fc80000000016 */
[----:B------:R-:W-:Y:S01]  /*0700*/  FMUL R5, R17, 0.5 ;  /* 0x3f00000011057820 */ /* 0x000fe20000400000 */
[----:B------:R-:W-:Y:S06]  /*0710*/  @P0 BRA `(.L_x_1) ;  /* 0xfffffff800c80947 */ /* 0x000fec000383ffff */
[----:B------:R-:W-:-:S07]  /*0720*/  IMAD.MOV.U32 R6, RZ, RZ, R13 ;  /* 0x000000ffff067224 */ /* 0x000fce00078e000d */
.L_x_0:
[----:B------:R-:W-:-:S13]  /*0730*/  ISETP.NE.AND P0, PT, R0, RZ, PT ;  /* 0x000000ff0000720c */ /* 0x000fda0003f05270 */
[----:B------:R-:W-:Y:S05]  /*0740*/  @!P0 BRA `(.L_x_2) ;  /* 0x0000000000808947 */ /* 0x000fea0003800000 */
[----:B------:R-:W-:Y:S02]  /*0750*/  VIADD R6, R6, 0x587c5 ;  /* 0x000587c506067836 */ /* 0x000fe40000000000 */
[----:B------:R-:W-:-:S07]  /*0760*/  IMAD.MOV R0, RZ, RZ, -R0 ;  /* 0x000000ffff007224 */ /* 0x000fce00078e0a00 */
.L_x_3:
[----:B------:R-:W-:Y:S01]  /*0770*/  SHF.R.U32.HI R14, RZ, 0x2, R11 ;  /* 0x00000002ff0e7819 */ /* 0x000fe2000001160b */
[----:B------:R-:W-:-:S03]  /*0780*/  VIADD R0, R0, 0x1 ;  /* 0x0000000100007836 */ /* 0x000fc60000000000 */
[----:B------:R-:W-:Y:S01]  /*0790*/  LOP3.LUT R14, R14, R11, RZ, 0x3c, !PT ;  /* 0x0000000b0e0e7212 */ /* 0x000fe200078e3cff */
[----:B------:R-:W-:-:S04]  /*07a0*/  IMAD.SHL.U32 R11, R4, 0x10, RZ ;  /* 0x00000010040b7824 */ /* 0x000fc800078e00ff */
[----:B------:R-:W-:-:S05]  /*07b0*/  IMAD.SHL.U32 R9, R14, 0x2, RZ ;  /* 0x000000020e097824 */ /* 0x000fca00078e00ff */
[----:B------:R-:W-:-:S04]  /*07c0*/  LOP3.LUT R9, R4, R11, R9, 0x96, !PT ;  /* 0x0000000b04097212 */ /* 0x000fc800078e9609 */
[----:B------:R-:W-:Y:S01]  /*07d0*/  LOP3.LUT R9, R9, R14, RZ, 0x3c, !PT ;  /* 0x0000000e09097212 */ /* 0x000fe200078e3cff */
[----:B------:R-:W-:-:S04]  /*07e0*/  IMAD.MOV.U32 R14, RZ, RZ, 0x2f800000 ;  /* 0x2f800000ff0e7424 */ /* 0x000fc800078e00ff */
[----:B------:R-:W-:Y:S02]  /*07f0*/  IMAD.IADD R11, R9, 0x1, R6 ;  /* 0x00000001090b7824 */ /* 0x000fe400078e0206 */
[----:B------:R-:W-:-:S03]  /*0800*/  VIADD R6, R6, 0x587c5 ;  /* 0x000587c506067836 */ /* 0x000fc60000000000 */
[----:B------:R-:W-:-:S05]  /*0810*/  I2FP.F32.U32 R11, R11 ;  /* 0x0000000b000b7245 */ /* 0x000fca0000201000 */
[----:B------:R-:W-:Y:S01]  /*0820*/  FFMA R11, R11, R14, 1.1641532182693481445e-10 ;  /* 0x2f0000000b0b7423 */ /* 0x000fe2000000000e */
[----:B------:R-:W-:-:S04]  /*0830*/  IMAD.MOV.U32 R14, RZ, RZ, 0x3f800000 ;  /* 0x3f800000ff0e7424 */ /* 0x000fc800078e00ff */
[C---:B------:R-:W-:Y:S02]  /*0840*/  FSETP.GEU.AND P1, PT, R11.reuse, 0.6666666865348815918, PT ;  /* 0x3f2aaaab0b00780b */ /* 0x040fe40003f2e000 */
[C---:B------:R-:W-:Y:S02]  /*0850*/  FSETP.GEU.AND P0, PT, R11.reuse, 0.3333333432674407959, PT ;  /* 0x3eaaaaab0b00780b */ /* 0x040fe40003f0e000 */
[----:B------:R-:W-:Y:S02]  /*0860*/  FSET.BF.GEU.AND R13, R11, 0.3333333432674407959, PT ;  /* 0x3eaaaaab0b0d780a */ /* 0x000fe4000380e000 */
[----:B------:R-:W-:Y:S02]  /*0870*/  FSEL R11, R14, 0.5, !P1 ;  /* 0x3f0000000e0b7808 */ /* 0x000fe40004800000 */
[----:B------:R-:W-:Y:S02]  /*0880*/  FSEL R16, R13, RZ, P1 ;  /* 0x000000ff0d107208 */ /* 0x000fe40000800000 */
[----:B------:R-:W-:Y:S01]  /*0890*/  FSEL R14, R11, RZ, P0 ;  /* 0x000000ff0b0e7208 */ /* 0x000fe20000000000 */
[----:B------:R-:W-:Y:S01]  /*08a0*/  IMAD.MOV.U32 R11, RZ, RZ, R12 ;  /* 0x000000ffff0b7224 */ /* 0x000fe200078e000c */
[----:B------:R-:W-:Y:S01]  /*08b0*/  ISETP.NE.AND P0, PT, R0, RZ, PT ;  /* 0x000000ff0000720c */ /* 0x000fe20003f05270 */
[----:B-----5:R-:W-:Y:S01]  /*08c0*/  FADD R5, R16, R5 ;  /* 0x0000000510057221 */ /* 0x020fe20000000000 */
[----:B------:R-:W-:-:S02]  /*08d0*/  IMAD.MOV.U32 R12, RZ, RZ, R10 ;  /* 0x000000ffff0c7224 */ /* 0x000fc400078e000a */
[----:B------:R-:W-:Y:S01]  /*08e0*/  FADD R7, R14, R7 ;  /* 0x000000070e077221 */ /* 0x000fe20000000000 */
[----:B------:R-:W-:Y:S02]  /*08f0*/  IMAD.MOV.U32 R10, RZ, RZ, R8 ;  /* 0x000000ffff0a7224 */ /* 0x000fe400078e0008 */
[----:B------:R-:W-:Y:S01]  /*0900*/  FMUL R5, R5, 0.5 ;  /* 0x3f00000005057820 */ /* 0x000fe20000400000 */
[----:B------:R-:W-:Y:S02]  /*0910*/  IMAD.MOV.U32 R8, RZ, RZ, R4 ;  /* 0x000000ffff087224 */ /* 0x000fe400078e0004 */
[----:B------:R-:W-:Y:S01]  /*0920*/  FMUL R7, R7, 0.5 ;  /* 0x3f00000007077820 */ /* 0x000fe20000400000 */
[----:B------:R-:W-:Y:S02]  /*0930*/  IMAD.MOV.U32 R4, RZ, RZ, R9 ;  /* 0x000000ffff047224 */ /* 0x000fe400078e0009 */
[----:B------:R-:W-:Y:S05]  /*0940*/  @P0 BRA `(.L_x_3) ;  /* 0xfffffffc00880947 */ /* 0x000fea000383ffff */
.L_x_2:
[----:B-----5:R-:W-:Y:S04]  /*0950*/  STG.E desc[UR4][R2.64], R7 ;  /* 0x0000000702007986 */ /* 0x020fe8000c101904 */
[----:B------:R-:W-:Y:S01]  /*0960*/  STG.E desc[UR4][R2.64+0x4], R5 ;  /* 0x0000040502007986 */ /* 0x000fe2000c101904 */
[----:B------:R-:W-:Y:S05]  /*0970*/  EXIT ;  /* 0x000000000000794d */ /* 0x000fea0003800000 */
.L_x_4:
[----:B------:R-:W-:-:S00]  /*0980*/  BRA `(.L_x_4) ;  /* 0xfffffffc00fc7947 */ /* 0x000fc0000383ffff */
[----:B------:R-:W-:-:S00]  /*0990*/  NOP ;  /* 0x0000000000007918 */ /* 0x000fc00000000000 */
        /* <DEDUP_REMOVED lines=14> */
.L_x_5:


//--------------------- .nv.global.init           --------------------------
	.section	.nv.global.init,"aw",@progbits
	.align	4
.nv.global.init:
	.type		mrg32k3aM1SubSeq,@object
	.size		mrg32k3aM1SubSeq,(mrg32k3aM2SubSeq - mrg32k3aM1SubSeq)
mrg32k3aM1SubSeq:
        /*0000*/ 	.byte	0x0b, 0xcc, 0xee, 0x04, 0x73, 0x29, 0x8b, 0x6f, 0xf6, 0x53, 0x03, 0xf6, 0x23, 0xf6, 0xea, 0xda
        /* <DEDUP_REMOVED lines=125> */
	.type		mrg32k3aM2SubSeq,@object
	.size		mrg32k3aM2SubSeq,(mrg32k3aM1 - mrg32k3aM2SubSeq)
mrg32k3aM2SubSeq:
        /* <DEDUP_REMOVED lines=126> */
	.type		mrg32k3aM1,@object
	.size		mrg32k3aM1,(mrg32k3aM1Seq - mrg32k3aM1)
mrg32k3aM1:
        /* <DEDUP_REMOVED lines=144> */
	.type		mrg32k3aM1Seq,@object
	.size		mrg32k3aM1Seq,(mrg32k3aM2 - mrg32k3aM1Seq)
mrg32k3aM1Seq:
        /* <DEDUP_REMOVED lines=144> */
	.type		mrg32k3aM2,@object
	.size		mrg32k3aM2,(mrg32k3aM2Seq - mrg32k3aM2)
mrg32k3aM2:
        /* <DEDUP_REMOVED lines=144> */
	.type		mrg32k3aM2Seq,@object
	.size		mrg32k3aM2Seq,(precalc_xorwow_matrix - mrg32k3aM2Seq)
mrg32k3aM2Seq:
        /* <DEDUP_REMOVED lines=144> */
	.type		precalc_xorwow_matrix,@object
	.size		precalc_xorwow_matrix,(precalc_xorwow_offset_matrix - precalc_xorwow_matrix)
precalc_xorwow_matrix:
        /* <DEDUP_REMOVED lines=6400> */
	.type		precalc_xorwow_offset_matrix,@object
	.size		precalc_xorwow_offset_matrix,(.L_1 - precalc_xorwow_offset_matrix)
precalc_xorwow_offset_matrix:
        /* <DEDUP_REMOVED lines=6400> */
.L_1:


//--------------------- .nv.shared.reserved.0     --------------------------
	.section	.nv.shared.reserved.0,"aw",@nobits
	.weak		__nv_reservedSMEM_offset_0_alias
	.size		__nv_reservedSMEM_offset_0_alias, 0, 64
	.other		__nv_reservedSMEM_offset_0_alias,@"STO_CUDA_RESERVED_SHARED STV_DEFAULT"
__nv_reservedSMEM_offset_0_alias:
	.zero		0
	.zero		64


//--------------------- .nv.constant0._Z22create_triangle_kernelP5pointiii --------------------------
	.section	.nv.constant0._Z22create_triangle_kernelP5pointiii,"a",@progbits
	.sectionflags	@""
	.align	4
.nv.constant0._Z22create_triangle_kernelP5pointiii:
	.zero		916


//--------------------- SYMBOLS --------------------------

	.type		.nv.reservedSmem.offset0,@object
	.size		.nv.reservedSmem.offset0,0x4
